//
// Generated by NVIDIA NVVM Compiler
//
// Compiler Build ID: CL-36424714
// Cuda compilation tools, release 13.0, V13.0.88
// Based on NVVM 20.0.0
//

.version 9.0
.target sm_100
.address_size 64

	// .globl	_Z13single_kerneli
.extern .func  (.param .b32 func_retval0) vprintf
(
	.param .b64 vprintf_param_0,
	.param .b64 vprintf_param_1
)
;
.global .align 1 .b8 $str[9] = {108, 111, 111, 112, 32, 37, 100, 10};

.visible .entry _Z13single_kerneli(
	.param .u32 _Z13single_kerneli_param_0
)
{
	.local .align 8 .b8 	__local_depot0[8];
	.reg .b64 	%SP;
	.reg .b64 	%SPL;
	.reg .b32 	%r<4>;
	.reg .b64 	%rd<5>;

	mov.u64 	%SPL, __local_depot0;
	cvta.local.u64 	%SP, %SPL;
	ld.param.u32 	%r1, [_Z13single_kerneli_param_0];
	add.u64 	%rd1, %SP, 0;
	add.u64 	%rd2, %SPL, 0;
	st.local.u32 	[%rd2], %r1;
	mov.u64 	%rd3, $str;
	cvta.global.u64 	%rd4, %rd3;
	{ // callseq 0, 0
	.param .b64 param0;
	st.param.b64 	[param0], %rd4;
	.param .b64 param1;
	st.param.b64 	[param1], %rd1;
	.param .b32 retval0;
	call.uni (retval0), 
	vprintf, 
	(
	param0, 
	param1
	);
	ld.param.b32 	%r2, [retval0];
	} // callseq 0
	ret;

}


// ===== COMPILED SASS (sm_100) =====

	.target	sm_100

	.elftype	@"ET_EXEC"


//--------------------- .note.nv.tkinfo           --------------------------
	.section	.note.nv.tkinfo,"",@"SHT_NOTE"
	.sectionflags	@"SHF_NOTE_NV_TKINFO"
	.tkinfo
        /*0018*/ 	.word	0x00000002
        /*0030*/ 	.string	""
        /*0030*/ 	.string	"ptxas"
        /*0030*/ 	.string	"Cuda compilation tools, release 13.0, V13.0.88"
        /*0030*/ 	.string	"Build cuda_13.0.r13.0/compiler.36424714_0"
        /*0030*/ 	.string	"-arch sm_100 -m 64 "



//--------------------- .note.nv.cuinfo           --------------------------
	.section	.note.nv.cuinfo,"",@"SHT_NOTE"
	.sectionflags	@"SHF_NOTE_NV_CUINFO"
        /*0018*/ 	.short	0x0002
        /*001a*/ 	.short	0x0064
        /*001c*/ 	.short	0x0082
	.zero		2


//--------------------- .nv.info                  --------------------------
	.section	.nv.info,"",@"SHT_CUDA_INFO"
	.align	4


	//----- nvinfo : EIATTR_REGCOUNT
	.align		4
        /*0000*/ 	.byte	0x04, 0x2f
        /*0002*/ 	.short	(.L_2 - .L_1)
	.align		4
.L_1:
        /*0004*/ 	.word	index@(_Z13single_kerneli)
        /*0008*/ 	.word	0x00000018


	//----- nvinfo : EIATTR_FRAME_SIZE
	.align		4
.L_2:
        /*000c*/ 	.byte	0x04, 0x11
        /*000e*/ 	.short	(.L_4 - .L_3)
	.align		4
.L_3:
        /*0010*/ 	.word	index@(_Z13single_kerneli)
        /*0014*/ 	.word	0x00000008


	//----- nvinfo : EIATTR_MIN_STACK_SIZE
	.align		4
.L_4:
        /*0018*/ 	.byte	0x04, 0x12
        /*001a*/ 	.short	(.L_6 - .L_5)
	.align		4
.L_5:
        /*001c*/ 	.word	index@(_Z13single_kerneli)
        /*0020*/ 	.word	0x00000008
.L_6:


//--------------------- .nv.compat                --------------------------
	.section	.nv.compat,"",@"SHT_CUDA_COMPAT_INFO"
	.align	4
        /*0000*/ 	.byte	0x02, 0x09, 0x00, 0x00, 0x02, 0x02, 0x01, 0x00, 0x02, 0x05, 0x05, 0x00, 0x03, 0x07, 0x01, 0x01
        /*0010*/ 	.byte	0x02, 0x03, 0x00, 0x00, 0x02, 0x06, 0x01, 0x00, 0x04, 0x0b, 0x08, 0x00, 0x09, 0x00, 0x00, 0x00
        /*0020*/ 	.byte	0x00, 0x00, 0x00, 0x00


//--------------------- .nv.info._Z13single_kerneli --------------------------
	.section	.nv.info._Z13single_kerneli,"",@"SHT_CUDA_INFO"
	.sectionflags	@""
	.align	4


	//----- nvinfo : EIATTR_CUDA_API_VERSION
	.align		4
        /*0000*/ 	.byte	0x04, 0x37
        /*0002*/ 	.short	(.L_8 - .L_7)
.L_7:
        /*0004*/ 	.word	0x00000082


	//----- nvinfo : EIATTR_KPARAM_INFO
	.align		4
.L_8:
        /*0008*/ 	.byte	0x04, 0x17
        /*000a*/ 	.short	(.L_10 - .L_9)
.L_9:
        /*000c*/ 	.word	0x00000000
        /*0010*/ 	.short	0x0000
        /*0012*/ 	.short	0x0000
        /*0014*/ 	.byte	0x00, 0xf0, 0x11, 0x00


	//----- nvinfo : EIATTR_SPARSE_MMA_MASK
	.align		4
.L_10:
        /*0018*/ 	.byte	0x03, 0x50
        /*001a*/ 	.short	0x0000


	//----- nvinfo : EIATTR_MAXREG_COUNT
	.align		4
        /*001c*/ 	.byte	0x03, 0x1b
        /*001e*/ 	.short	0x00ff


	//----- nvinfo : EIATTR_EXTERNS
	.align		4
        /*0020*/ 	.byte	0x04, 0x0f
        /*0022*/ 	.short	(.L_12 - .L_11)


	//   ....[0]....
	.align		4
.L_11:
        /*0024*/ 	.word	index@(vprintf)


	//----- nvinfo : EIATTR_MERCURY_ISA_VERSION
	.align		4
.L_12:
        /*0028*/ 	.byte	0x03, 0x5f
        /*002a*/ 	.short	0x0101


	//----- nvinfo : EIATTR_VRC_CTA_INIT_COUNT
	.align		4
        /*002c*/ 	.byte	0x02, 0x4a
	.zero		1
	.zero		1


	//----- nvinfo : EIATTR_SYSCALL_OFFSETS
	.align		4
        /*0030*/ 	.byte	0x04, 0x46
        /*0032*/ 	.short	(.L_14 - .L_13)


	//   ....[0]....
.L_13:
        /*0034*/ 	.word	0x000000e0


	//----- nvinfo : EIATTR_EXIT_INSTR_OFFSETS
	.align		4
.L_14:
        /*0038*/ 	.byte	0x04, 0x1c
        /*003a*/ 	.short	(.L_16 - .L_15)


	//   ....[0]....
.L_15:
        /*003c*/ 	.word	0x000000f0


	//----- nvinfo : EIATTR_CBANK_PARAM_SIZE
	.align		4
.L_16:
        /*0040*/ 	.byte	0x03, 0x19
        /*0042*/ 	.short	0x0004


	//----- nvinfo : EIATTR_PARAM_CBANK
	.align		4
        /*0044*/ 	.byte	0x04, 0x0a
        /*0046*/ 	.short	(.L_18 - .L_17)
	.align		4
.L_17:
        /*0048*/ 	.word	index@(.nv.constant0._Z13single_kerneli)
        /*004c*/ 	.short	0x0380
        /*004e*/ 	.short	0x0004


	//----- nvinfo : EIATTR_SW_WAR
	.align		4
.L_18:
        /*0050*/ 	.byte	0x04, 0x36
        /*0052*/ 	.short	(.L_20 - .L_19)
.L_19:
        /*0054*/ 	.word	0x00000008
.L_20:


//--------------------- .nv.callgraph             --------------------------
	.section	.nv.callgraph,"",@"SHT_CUDA_CALLGRAPH"
	.align	4
	.sectionentsize	8
	.align		4
        /*0000*/ 	.word	0x00000000
	.align		4
        /*0004*/ 	.word	0xffffffff
	.align		4
        /*0008*/ 	.word	index@(_Z13single_kerneli)
	.align		4
        /*000c*/ 	.word	index@(vprintf)
	.align		4
        /*0010*/ 	.word	0x00000000
	.align		4
        /*0014*/ 	.word	0xfffffffe
	.align		4
        /*0018*/ 	.word	0x00000000
	.align		4
        /*001c*/ 	.word	0xfffffffd
	.align		4
        /*0020*/ 	.word	0x00000000
	.align		4
        /*0024*/ 	.word	0xfffffffc


//--------------------- .nv.constant4             --------------------------
	.section	.nv.constant4,"a",@progbits
	.align	8
	.align		8
.nv.constant4:
        /*0000*/ 	.dword	vprintf
	.align		8
        /*0008*/ 	.dword	$str


//--------------------- .text._Z13single_kerneli  --------------------------
	.section	.text._Z13single_kerneli,"ax",@progbits
	.align	128
        .global         _Z13single_kerneli
        .type           _Z13single_kerneli,@function
        .size           _Z13single_kerneli,(.L_x_2 - _Z13single_kerneli)
        .other          _Z13single_kerneli,@"STO_CUDA_ENTRY STV_DEFAULT"
_Z13single_kerneli:
.text._Z13single_kerneli:
[----:B------:R-:W0:Y:S08]  /*0000*/  LDC R1, c[0x0][0x37c] ;  /* 0x0000df00ff017b82 */ /* 0x000e300000000800 */
[----:B------:R-:W1:Y:S01]  /*0010*/  LDC R8, c[0x0][0x380] ;  /* 0x0000e000ff087b82 */ /* 0x000e620000000800 */
[----:B0-----:R-:W-:Y:S01]  /*0020*/  VIADD R1, R1, 0xfffffff8 ;  /* 0xfffffff801017836 */ /* 0x001fe20000000000 */
[----:B------:R-:W-:Y:S01]  /*0030*/  MOV R0, 0x0 ;  /* 0x0000000000007802 */ /* 0x000fe20000000f00 */
[----:B------:R-:W0:Y:S01]  /*0040*/  LDCU UR4, c[0x0][0x2f8] ;  /* 0x00005f00ff0477ac */ /* 0x000e220008000800 */
[----:B------:R-:W2:Y:S04]  /*0050*/  LDCU.64 UR6, c[0x4][0x8] ;  /* 0x01000100ff0677ac */ /* 0x000ea80008000a00 */
[----:B------:R3:W4:Y:S01]  /*0060*/  LDC.64 R2, c[0x4][R0] ;  /* 0x0100000000027b82 */ /* 0x0007220000000a00 */
[----:B------:R-:W5:Y:S01]  /*0070*/  LDCU UR5, c[0x0][0x2fc] ;  /* 0x00005f80ff0577ac */ /* 0x000f620008000800 */
[----:B0-----:R-:W-:Y:S01]  /*0080*/  IADD3 R6, P0, PT, R1, UR4, RZ ;  /* 0x0000000401067c10 */ /* 0x001fe2000ff1e0ff */
[----:B-1----:R3:W-:Y:S01]  /*0090*/  STL [R1], R8 ;  /* 0x0000000801007387 */ /* 0x0027e20000100800 */
[----:B--2---:R-:W-:Y:S01]  /*00a0*/  IMAD.U32 R4, RZ, RZ, UR6 ;  /* 0x00000006ff047e24 */ /* 0x004fe2000f8e00ff */
[----:B------:R-:W-:-:S02]  /*00b0*/  MOV R5, UR7 ;  /* 0x0000000700057c02 */ /* 0x000fc40008000f00 */
[----:B-----5:R-:W-:-:S08]  /*00c0*/  IMAD.X R7, RZ, RZ, UR5, P0 ;  /* 0x00000005ff077e24 */ /* 0x020fd000080e06ff */
[----:B------:R-:W-:-:S07]  /*00d0*/  LEPC R20, `(.L_x_0) ;  /* 0x000000001014794e */ /* 0x000fce0000000000 */
[----:B---34-:R-:W-:Y:S05]  /*00e0*/  CALL.ABS.NOINC R2 ;  /* 0x0000000002007343 */ /* 0x018fea0003c00000 */
.L_x_0:
[----:B------:R-:W-:Y:S05]  /*00f0*/  EXIT ;  /* 0x000000000000794d */ /* 0x000fea0003800000 */
.L_x_1:
[----:B------:R-:W-:-:S00]  /*0100*/  BRA `(.L_x_1) ;  /* 0xfffffffc00fc7947 */ /* 0x000fc0000383ffff */
[----:B------:R-:W-:-:S00]  /*0110*/  NOP ;  /* 0x0000000000007918 */ /* 0x000fc00000000000 */
        /* <DEDUP_REMOVED lines=14> */
.L_x_2:


//--------------------- .nv.global.init           --------------------------
	.section	.nv.global.init,"aw",@progbits
.nv.global.init:
	.type		$str,@object
	.size		$str,(.L_0 - $str)
$str:
        /*0000*/ 	.byte	0x6c, 0x6f, 0x6f, 0x70, 0x20, 0x25, 0x64, 0x0a, 0x00
.L_0:


//--------------------- .nv.shared.reserved.0     --------------------------
	.section	.nv.shared.reserved.0,"aw",@nobits
	.weak		__nv_reservedSMEM_offset_0_alias
	.size		__nv_reservedSMEM_offset_0_alias, 0, 64
	.other		__nv_reservedSMEM_offset_0_alias,@"STO_CUDA_RESERVED_SHARED STV_DEFAULT"
__nv_reservedSMEM_offset_0_alias:
	.zero		0
	.zero		64


//--------------------- .nv.constant0._Z13single_kerneli --------------------------
	.section	.nv.constant0._Z13single_kerneli,"a",@progbits
	.sectionflags	@""
	.align	4
.nv.constant0._Z13single_kerneli:
	.zero		900


//--------------------- SYMBOLS --------------------------

	.type		.nv.reservedSmem.offset0,@object
	.size		.nv.reservedSmem.offset0,0x4
	.type		vprintf,@function
